//
// Generated by NVIDIA NVVM Compiler
//
// Compiler Build ID: CL-36424714
// Cuda compilation tools, release 13.0, V13.0.88
// Based on NVVM 20.0.0
//

.version 9.0
.target sm_100
.address_size 64

	// .globl	_Z23global_reduction_kernelPfS_ii
.extern .func  (.param .b32 func_retval0) vprintf
(
	.param .b64 vprintf_param_0,
	.param .b64 vprintf_param_1
)
;
.global .align 1 .b8 $str[10] = {37, 100, 32, 37, 100, 32, 37, 102, 10};

.visible .entry _Z23global_reduction_kernelPfS_ii(
	.param .u64 .ptr .align 1 _Z23global_reduction_kernelPfS_ii_param_0,
	.param .u64 .ptr .align 1 _Z23global_reduction_kernelPfS_ii_param_1,
	.param .u32 _Z23global_reduction_kernelPfS_ii_param_2,
	.param .u32 _Z23global_reduction_kernelPfS_ii_param_3
)
{
	.local .align 16 .b8 	__local_depot0[16];
	.reg .b64 	%SP;
	.reg .b64 	%SPL;
	.reg .pred 	%p<2>;
	.reg .b32 	%r<10>;
	.reg .b32 	%f<4>;
	.reg .b64 	%rd<13>;
	.reg .b64 	%fd<2>;

	mov.u64 	%SPL, __local_depot0;
	cvta.local.u64 	%SP, %SPL;
	ld.param.u64 	%rd1, [_Z23global_reduction_kernelPfS_ii_param_0];
	ld.param.u64 	%rd2, [_Z23global_reduction_kernelPfS_ii_param_1];
	ld.param.u32 	%r3, [_Z23global_reduction_kernelPfS_ii_param_2];
	ld.param.u32 	%r4, [_Z23global_reduction_kernelPfS_ii_param_3];
	mov.u32 	%r5, %ctaid.x;
	mov.u32 	%r6, %ntid.x;
	mov.u32 	%r7, %tid.x;
	mad.lo.s32 	%r1, %r5, %r6, %r7;
	add.s32 	%r2, %r3, %r1;
	setp.ge.s32 	%p1, %r2, %r4;
	@%p1 bra 	$L__BB0_2;
	add.u64 	%rd3, %SP, 0;
	add.u64 	%rd4, %SPL, 0;
	cvta.to.global.u64 	%rd5, %rd2;
	cvta.to.global.u64 	%rd6, %rd1;
	mul.wide.s32 	%rd7, %r2, 4;
	add.s64 	%rd8, %rd5, %rd7;
	ld.global.f32 	%f1, [%rd8];
	mul.wide.s32 	%rd9, %r1, 4;
	add.s64 	%rd10, %rd6, %rd9;
	ld.global.f32 	%f2, [%rd10];
	add.f32 	%f3, %f1, %f2;
	st.global.f32 	[%rd10], %f3;
	cvt.f64.f32 	%fd1, %f3;
	st.local.v2.u32 	[%rd4], {%r1, %r3};
	st.local.f64 	[%rd4+8], %fd1;
	mov.u64 	%rd11, $str;
	cvta.global.u64 	%rd12, %rd11;
	{ // callseq 0, 0
	.param .b64 param0;
	st.param.b64 	[param0], %rd12;
	.param .b64 param1;
	st.param.b64 	[param1], %rd3;
	.param .b32 retval0;
	call.uni (retval0), 
	vprintf, 
	(
	param0, 
	param1
	);
	ld.param.b32 	%r8, [retval0];
	} // callseq 0
$L__BB0_2:
	ret;

}


// ===== COMPILED SASS (sm_100) =====

	.target	sm_100

	.elftype	@"ET_EXEC"


//--------------------- .note.nv.tkinfo           --------------------------
	.section	.note.nv.tkinfo,"",@"SHT_NOTE"
	.sectionflags	@"SHF_NOTE_NV_TKINFO"
	.tkinfo
        /*0018*/ 	.word	0x00000002
        /*0030*/ 	.string	""
        /*0030*/ 	.string	"ptxas"
        /*0030*/ 	.string	"Cuda compilation tools, release 13.0, V13.0.88"
        /*0030*/ 	.string	"Build cuda_13.0.r13.0/compiler.36424714_0"
        /*0030*/ 	.string	"-arch sm_100 -m 64 "



//--------------------- .note.nv.cuinfo           --------------------------
	.section	.note.nv.cuinfo,"",@"SHT_NOTE"
	.sectionflags	@"SHF_NOTE_NV_CUINFO"
        /*0018*/ 	.short	0x0002
        /*001a*/ 	.short	0x0064
        /*001c*/ 	.short	0x0082
	.zero		2


//--------------------- .nv.info                  --------------------------
	.section	.nv.info,"",@"SHT_CUDA_INFO"
	.align	4


	//----- nvinfo : EIATTR_REGCOUNT
	.align		4
        /*0000*/ 	.byte	0x04, 0x2f
        /*0002*/ 	.short	(.L_2 - .L_1)
	.align		4
.L_1:
        /*0004*/ 	.word	index@(_Z23global_reduction_kernelPfS_ii)
        /*0008*/ 	.word	0x00000018


	//----- nvinfo : EIATTR_FRAME_SIZE
	.align		4
.L_2:
        /*000c*/ 	.byte	0x04, 0x11
        /*000e*/ 	.short	(.L_4 - .L_3)
	.align		4
.L_3:
        /*0010*/ 	.word	index@(_Z23global_reduction_kernelPfS_ii)
        /*0014*/ 	.word	0x00000010


	//----- nvinfo : EIATTR_MIN_STACK_SIZE
	.align		4
.L_4:
        /*0018*/ 	.byte	0x04, 0x12
        /*001a*/ 	.short	(.L_6 - .L_5)
	.align		4
.L_5:
        /*001c*/ 	.word	index@(_Z23global_reduction_kernelPfS_ii)
        /*0020*/ 	.word	0x00000010
.L_6:


//--------------------- .nv.compat                --------------------------
	.section	.nv.compat,"",@"SHT_CUDA_COMPAT_INFO"
	.align	4
        /*0000*/ 	.byte	0x02, 0x09, 0x00, 0x00, 0x02, 0x02, 0x01, 0x00, 0x02, 0x05, 0x05, 0x00, 0x03, 0x07, 0x01, 0x01
        /*0010*/ 	.byte	0x02, 0x03, 0x00, 0x00, 0x02, 0x06, 0x01, 0x00, 0x04, 0x0b, 0x08, 0x00, 0x09, 0x00, 0x00, 0x00
        /*0020*/ 	.byte	0x00, 0x00, 0x00, 0x00


//--------------------- .nv.info._Z23global_reduction_kernelPfS_ii --------------------------
	.section	.nv.info._Z23global_reduction_kernelPfS_ii,"",@"SHT_CUDA_INFO"
	.sectionflags	@""
	.align	4


	//----- nvinfo : EIATTR_CUDA_API_VERSION
	.align		4
        /*0000*/ 	.byte	0x04, 0x37
        /*0002*/ 	.short	(.L_8 - .L_7)
.L_7:
        /*0004*/ 	.word	0x00000082


	//----- nvinfo : EIATTR_KPARAM_INFO
	.align		4
.L_8:
        /*0008*/ 	.byte	0x04, 0x17
        /*000a*/ 	.short	(.L_10 - .L_9)
.L_9:
        /*000c*/ 	.word	0x00000000
        /*0010*/ 	.short	0x0003
        /*0012*/ 	.short	0x0014
        /*0014*/ 	.byte	0x00, 0xf0, 0x11, 0x00


	//----- nvinfo : EIATTR_KPARAM_INFO
	.align		4
.L_10:
        /*0018*/ 	.byte	0x04, 0x17
        /*001a*/ 	.short	(.L_12 - .L_11)
.L_11:
        /*001c*/ 	.word	0x00000000
        /*0020*/ 	.short	0x0002
        /*0022*/ 	.short	0x0010
        /*0024*/ 	.byte	0x00, 0xf0, 0x11, 0x00


	//----- nvinfo : EIATTR_KPARAM_INFO
	.align		4
.L_12:
        /*0028*/ 	.byte	0x04, 0x17
        /*002a*/ 	.short	(.L_14 - .L_13)
.L_13:
        /*002c*/ 	.word	0x00000000
        /*0030*/ 	.short	0x0001
        /*0032*/ 	.short	0x0008
        /*0034*/ 	.byte	0x00, 0xf5, 0x21, 0x00


	//----- nvinfo : EIATTR_KPARAM_INFO
	.align		4
.L_14:
        /*0038*/ 	.byte	0x04, 0x17
        /*003a*/ 	.short	(.L_16 - .L_15)
.L_15:
        /*003c*/ 	.word	0x00000000
        /*0040*/ 	.short	0x0000
        /*0042*/ 	.short	0x0000
        /*0044*/ 	.byte	0x00, 0xf5, 0x21, 0x00


	//----- nvinfo : EIATTR_SPARSE_MMA_MASK
	.align		4
.L_16:
        /*0048*/ 	.byte	0x03, 0x50
        /*004a*/ 	.short	0x0000


	//----- nvinfo : EIATTR_MAXREG_COUNT
	.align		4
        /*004c*/ 	.byte	0x03, 0x1b
        /*004e*/ 	.short	0x00ff


	//----- nvinfo : EIATTR_EXTERNS
	.align		4
        /*0050*/ 	.byte	0x04, 0x0f
        /*0052*/ 	.short	(.L_18 - .L_17)


	//   ....[0]....
	.align		4
.L_17:
        /*0054*/ 	.word	index@(vprintf)


	//----- nvinfo : EIATTR_MERCURY_ISA_VERSION
	.align		4
.L_18:
        /*0058*/ 	.byte	0x03, 0x5f
        /*005a*/ 	.short	0x0101


	//----- nvinfo : EIATTR_VRC_CTA_INIT_COUNT
	.align		4
        /*005c*/ 	.byte	0x02, 0x4a
	.zero		1
	.zero		1


	//----- nvinfo : EIATTR_SYSCALL_OFFSETS
	.align		4
        /*0060*/ 	.byte	0x04, 0x46
        /*0062*/ 	.short	(.L_20 - .L_19)


	//   ....[0]....
.L_19:
        /*0064*/ 	.word	0x00000210


	//----- nvinfo : EIATTR_EXIT_INSTR_OFFSETS
	.align		4
.L_20:
        /*0068*/ 	.byte	0x04, 0x1c
        /*006a*/ 	.short	(.L_22 - .L_21)


	//   ....[0]....
.L_21:
        /*006c*/ 	.word	0x000000d0


	//   ....[1]....
        /*0070*/ 	.word	0x00000220


	//----- nvinfo : EIATTR_CRS_STACK_SIZE
	.align		4
.L_22:
        /*0074*/ 	.byte	0x04, 0x1e
        /*0076*/ 	.short	(.L_24 - .L_23)
.L_23:
        /*0078*/ 	.word	0x00000000


	//----- nvinfo : EIATTR_CBANK_PARAM_SIZE
	.align		4
.L_24:
        /*007c*/ 	.byte	0x03, 0x19
        /*007e*/ 	.short	0x0018


	//----- nvinfo : EIATTR_PARAM_CBANK
	.align		4
        /*0080*/ 	.byte	0x04, 0x0a
        /*0082*/ 	.short	(.L_26 - .L_25)
	.align		4
.L_25:
        /*0084*/ 	.word	index@(.nv.constant0._Z23global_reduction_kernelPfS_ii)
        /*0088*/ 	.short	0x0380
        /*008a*/ 	.short	0x0018


	//----- nvinfo : EIATTR_SW_WAR
	.align		4
.L_26:
        /*008c*/ 	.byte	0x04, 0x36
        /*008e*/ 	.short	(.L_28 - .L_27)
.L_27:
        /*0090*/ 	.word	0x00000008
.L_28:


//--------------------- .nv.callgraph             --------------------------
	.section	.nv.callgraph,"",@"SHT_CUDA_CALLGRAPH"
	.align	4
	.sectionentsize	8
	.align		4
        /*0000*/ 	.word	0x00000000
	.align		4
        /*0004*/ 	.word	0xffffffff
	.align		4
        /*0008*/ 	.word	index@(_Z23global_reduction_kernelPfS_ii)
	.align		4
        /*000c*/ 	.word	index@(vprintf)
	.align		4
        /*0010*/ 	.word	0x00000000
	.align		4
        /*0014*/ 	.word	0xfffffffe
	.align		4
        /*0018*/ 	.word	0x00000000
	.align		4
        /*001c*/ 	.word	0xfffffffd
	.align		4
        /*0020*/ 	.word	0x00000000
	.align		4
        /*0024*/ 	.word	0xfffffffc


//--------------------- .nv.constant4             --------------------------
	.section	.nv.constant4,"a",@progbits
	.align	8
	.align		8
.nv.constant4:
        /*0000*/ 	.dword	vprintf
	.align		8
        /*0008*/ 	.dword	$str


//--------------------- .text._Z23global_reduction_kernelPfS_ii --------------------------
	.section	.text._Z23global_reduction_kernelPfS_ii,"ax",@progbits
	.align	128
        .global         _Z23global_reduction_kernelPfS_ii
        .type           _Z23global_reduction_kernelPfS_ii,@function
        .size           _Z23global_reduction_kernelPfS_ii,(.L_x_2 - _Z23global_reduction_kernelPfS_ii)
        .other          _Z23global_reduction_kernelPfS_ii,@"STO_CUDA_ENTRY STV_DEFAULT"
_Z23global_reduction_kernelPfS_ii:
.text._Z23global_reduction_kernelPfS_ii:
[----:B------:R-:W0:Y:S01]  /*0000*/  LDC R1, c[0x0][0x37c] ;  /* 0x0000df00ff017b82 */ /* 0x000e220000000800 */
[----:B------:R-:W1:Y:S01]  /*0010*/  S2R R3, SR_TID.X ;  /* 0x0000000000037919 */ /* 0x000e620000002100 */
[----:B------:R-:W2:Y:S06]  /*0020*/  LDCU UR5, c[0x0][0x2fc] ;  /* 0x00005f80ff0577ac */ /* 0x000eac0008000800 */
[----:B------:R-:W1:Y:S01]  /*0030*/  S2UR UR6, SR_CTAID.X ;  /* 0x00000000000679c3 */ /* 0x000e620000002500 */
[----:B0-----:R-:W-:Y:S01]  /*0040*/  VIADD R1, R1, 0xfffffff0 ;  /* 0xfffffff001017836 */ /* 0x001fe20000000000 */
[----:B------:R-:W0:Y:S06]  /*0050*/  LDCU UR4, c[0x0][0x2f8] ;  /* 0x00005f00ff0477ac */ /* 0x000e2c0008000800 */
[----:B------:R-:W1:Y:S08]  /*0060*/  LDC R2, c[0x0][0x360] ;  /* 0x0000d800ff027b82 */ /* 0x000e700000000800 */
[----:B------:R-:W3:Y:S01]  /*0070*/  LDC.64 R4, c[0x0][0x390] ;  /* 0x0000e400ff047b82 */ /* 0x000ee20000000a00 */
[----:B0-----:R-:W-:-:S04]  /*0080*/  IADD3 R6, P1, PT, R1, UR4, RZ ;  /* 0x0000000401067c10 */ /* 0x001fc8000ff3e0ff */
[----:B--2---:R-:W-:Y:S01]  /*0090*/  IADD3.X R7, PT, PT, RZ, UR5, RZ, P1, !PT ;  /* 0x00000005ff077c10 */ /* 0x004fe20008ffe4ff */
[----:B-1----:R-:W-:-:S04]  /*00a0*/  IMAD R2, R2, UR6, R3 ;  /* 0x0000000602027c24 */ /* 0x002fc8000f8e0203 */
[----:B---3--:R-:W-:-:S05]  /*00b0*/  IMAD.IADD R0, R2, 0x1, R4 ;  /* 0x0000000102007824 */ /* 0x008fca00078e0204 */
[----:B------:R-:W-:-:S13]  /*00c0*/  ISETP.GE.AND P0, PT, R0, R5, PT ;  /* 0x000000050000720c */ /* 0x000fda0003f06270 */
[----:B------:R-:W-:Y:S05]  /*00d0*/  @P0 EXIT ;  /* 0x000000000000094d */ /* 0x000fea0003800000 */
[----:B------:R-:W0:Y:S01]  /*00e0*/  LDC.64 R16, c[0x0][0x388] ;  /* 0x0000e200ff107b82 */ /* 0x000e220000000a00 */
[----:B------:R-:W1:Y:S07]  /*00f0*/  LDCU.64 UR4, c[0x0][0x358] ;  /* 0x00006b00ff0477ac */ /* 0x000e6e0008000a00 */
[----:B------:R-:W2:Y:S01]  /*0100*/  LDC.64 R8, c[0x0][0x380] ;  /* 0x0000e000ff087b82 */ /* 0x000ea20000000a00 */
[----:B------:R-:W-:Y:S01]  /*0110*/  IMAD.MOV.U32 R3, RZ, RZ, R4 ;  /* 0x000000ffff037224 */ /* 0x000fe200078e0004 */
[----:B------:R-:W3:Y:S01]  /*0120*/  LDCU.64 UR6, c[0x4][0x8] ;  /* 0x01000100ff0677ac */ /* 0x000ee20008000a00 */
[----:B0-----:R-:W-:-:S05]  /*0130*/  IMAD.WIDE R16, R0, 0x4, R16 ;  /* 0x0000000400107825 */ /* 0x001fca00078e0210 */
[----:B-1----:R-:W4:Y:S01]  /*0140*/  LDG.E R11, desc[UR4][R16.64] ;  /* 0x00000004100b7981 */ /* 0x002f22000c1e1900 */
[----:B--2---:R-:W-:-:S05]  /*0150*/  IMAD.WIDE R8, R2, 0x4, R8 ;  /* 0x0000000402087825 */ /* 0x004fca00078e0208 */
[----:B------:R-:W4:Y:S04]  /*0160*/  LDG.E R0, desc[UR4][R8.64] ;  /* 0x0000000408007981 */ /* 0x000f28000c1e1900 */
[----:B------:R0:W-:Y:S01]  /*0170*/  STL.64 [R1], R2 ;  /* 0x0000000201007387 */ /* 0x0001e20000100a00 */
[----:B---3--:R-:W-:Y:S02]  /*0180*/  MOV R4, UR6 ;  /* 0x0000000600047c02 */ /* 0x008fe40008000f00 */
[----:B------:R-:W-:Y:S01]  /*0190*/  MOV R5, UR7 ;  /* 0x0000000700057c02 */ /* 0x000fe20008000f00 */
[----:B----4-:R-:W-:-:S04]  /*01a0*/  FADD R11, R11, R0 ;  /* 0x000000000b0b7221 */ /* 0x010fc80000000000 */
[----:B------:R-:W1:Y:S01]  /*01b0*/  F2F.F64.F32 R12, R11 ;  /* 0x0000000b000c7310 */ /* 0x000e620000201800 */
[----:B------:R-:W-:Y:S01]  /*01c0*/  MOV R0, 0x0 ;  /* 0x0000000000007802 */ /* 0x000fe20000000f00 */
[----:B------:R0:W-:Y:S03]  /*01d0*/  STG.E desc[UR4][R8.64], R11 ;  /* 0x0000000b08007986 */ /* 0x0001e6000c101904 */
[----:B------:R0:W2:Y:S01]  /*01e0*/  LDC.64 R14, c[0x4][R0] ;  /* 0x01000000000e7b82 */ /* 0x0000a20000000a00 */
[----:B-1----:R0:W-:Y:S02]  /*01f0*/  STL.64 [R1+0x8], R12 ;  /* 0x0000080c01007387 */ /* 0x0021e40000100a00 */
[----:B------:R-:W-:-:S07]  /*0200*/  LEPC R20, `(.L_x_0) ;  /* 0x000000001014794e */ /* 0x000fce0000000000 */
[----:B0-2---:R-:W-:Y:S05]  /*0210*/  CALL.ABS.NOINC R14 ;  /* 0x000000000e007343 */ /* 0x005fea0003c00000 */
.L_x_0:
[----:B------:R-:W-:Y:S05]  /*0220*/  EXIT ;  /* 0x000000000000794d */ /* 0x000fea0003800000 */
.L_x_1:
[----:B------:R-:W-:-:S00]  /*0230*/  BRA `(.L_x_1) ;  /* 0xfffffffc00fc7947 */ /* 0x000fc0000383ffff */
[----:B------:R-:W-:-:S00]  /*0240*/  NOP ;  /* 0x0000000000007918 */ /* 0x000fc00000000000 */
        /* <DEDUP_REMOVED lines=11> */
.L_x_2:


//--------------------- .nv.global.init           --------------------------
	.section	.nv.global.init,"aw",@progbits
.nv.global.init:
	.type		$str,@object
	.size		$str,(.L_0 - $str)
$str:
        /*0000*/ 	.byte	0x25, 0x64, 0x20, 0x25, 0x64, 0x20, 0x25, 0x66, 0x0a, 0x00
.L_0:


//--------------------- .nv.shared.reserved.0     --------------------------
	.section	.nv.shared.reserved.0,"aw",@nobits
	.weak		__nv_reservedSMEM_offset_0_alias
	.size		__nv_reservedSMEM_offset_0_alias, 0, 64
	.other		__nv_reservedSMEM_offset_0_alias,@"STO_CUDA_RESERVED_SHARED STV_DEFAULT"
__nv_reservedSMEM_offset_0_alias:
	.zero		0
	.zero		64


//--------------------- .nv.constant0._Z23global_reduction_kernelPfS_ii --------------------------
	.section	.nv.constant0._Z23global_reduction_kernelPfS_ii,"a",@progbits
	.sectionflags	@""
	.align	4
.nv.constant0._Z23global_reduction_kernelPfS_ii:
	.zero		920


//--------------------- SYMBOLS --------------------------

	.type		.nv.reservedSmem.offset0,@object
	.size		.nv.reservedSmem.offset0,0x4
	.type		vprintf,@function
